//
// Generated by NVIDIA NVVM Compiler
//
// Compiler Build ID: CL-36424714
// Cuda compilation tools, release 13.0, V13.0.88
// Based on NVVM 20.0.0
//

.version 9.0
.target sm_100
.address_size 64

	// .globl	_Z7addCUDAiPfS_

.visible .entry _Z7addCUDAiPfS_(
	.param .u32 _Z7addCUDAiPfS__param_0,
	.param .u64 .ptr .align 1 _Z7addCUDAiPfS__param_1,
	.param .u64 .ptr .align 1 _Z7addCUDAiPfS__param_2
)
{
	.reg .pred 	%p<2>;
	.reg .b32 	%r<6>;
	.reg .b32 	%f<4>;
	.reg .b64 	%rd<8>;

	ld.param.u32 	%r2, [_Z7addCUDAiPfS__param_0];
	ld.param.u64 	%rd1, [_Z7addCUDAiPfS__param_1];
	ld.param.u64 	%rd2, [_Z7addCUDAiPfS__param_2];
	mov.u32 	%r3, %tid.x;
	mov.u32 	%r4, %ntid.x;
	mov.u32 	%r5, %ctaid.x;
	mad.lo.s32 	%r1, %r4, %r5, %r3;
	setp.ge.s32 	%p1, %r1, %r2;
	@%p1 bra 	$L__BB0_2;
	cvta.to.global.u64 	%rd3, %rd1;
	cvta.to.global.u64 	%rd4, %rd2;
	mul.wide.s32 	%rd5, %r1, 4;
	add.s64 	%rd6, %rd3, %rd5;
	ld.global.f32 	%f1, [%rd6];
	add.s64 	%rd7, %rd4, %rd5;
	ld.global.f32 	%f2, [%rd7];
	add.f32 	%f3, %f1, %f2;
	st.global.f32 	[%rd7], %f3;
$L__BB0_2:
	ret;

}


// ===== COMPILED SASS (sm_100) =====

	.target	sm_100

	.elftype	@"ET_EXEC"


//--------------------- .note.nv.tkinfo           --------------------------
	.section	.note.nv.tkinfo,"",@"SHT_NOTE"
	.sectionflags	@"SHF_NOTE_NV_TKINFO"
	.tkinfo
        /*0018*/ 	.word	0x00000002
        /*0030*/ 	.string	""
        /*0030*/ 	.string	"ptxas"
        /*0030*/ 	.string	"Cuda compilation tools, release 13.0, V13.0.88"
        /*0030*/ 	.string	"Build cuda_13.0.r13.0/compiler.36424714_0"
        /*0030*/ 	.string	"-arch sm_100 -m 64 "



//--------------------- .note.nv.cuinfo           --------------------------
	.section	.note.nv.cuinfo,"",@"SHT_NOTE"
	.sectionflags	@"SHF_NOTE_NV_CUINFO"
        /*0018*/ 	.short	0x0002
        /*001a*/ 	.short	0x0064
        /*001c*/ 	.short	0x0082
	.zero		2


//--------------------- .nv.info                  --------------------------
	.section	.nv.info,"",@"SHT_CUDA_INFO"
	.align	4


	//----- nvinfo : EIATTR_REGCOUNT
	.align		4
        /*0000*/ 	.byte	0x04, 0x2f
        /*0002*/ 	.short	(.L_1 - .L_0)
	.align		4
.L_0:
        /*0004*/ 	.word	index@(_Z7addCUDAiPfS_)
        /*0008*/ 	.word	0x0000000a


	//----- nvinfo : EIATTR_FRAME_SIZE
	.align		4
.L_1:
        /*000c*/ 	.byte	0x04, 0x11
        /*000e*/ 	.short	(.L_3 - .L_2)
	.align		4
.L_2:
        /*0010*/ 	.word	index@(_Z7addCUDAiPfS_)
        /*0014*/ 	.word	0x00000000


	//----- nvinfo : EIATTR_MIN_STACK_SIZE
	.align		4
.L_3:
        /*0018*/ 	.byte	0x04, 0x12
        /*001a*/ 	.short	(.L_5 - .L_4)
	.align		4
.L_4:
        /*001c*/ 	.word	index@(_Z7addCUDAiPfS_)
        /*0020*/ 	.word	0x00000000
.L_5:


//--------------------- .nv.compat                --------------------------
	.section	.nv.compat,"",@"SHT_CUDA_COMPAT_INFO"
	.align	4
        /*0000*/ 	.byte	0x02, 0x09, 0x00, 0x00, 0x02, 0x02, 0x01, 0x00, 0x02, 0x05, 0x05, 0x00, 0x03, 0x07, 0x01, 0x01
        /*0010*/ 	.byte	0x02, 0x03, 0x00, 0x00, 0x02, 0x06, 0x01, 0x00, 0x04, 0x0b, 0x08, 0x00, 0x09, 0x00, 0x00, 0x00
        /*0020*/ 	.byte	0x00, 0x00, 0x00, 0x00


//--------------------- .nv.info._Z7addCUDAiPfS_  --------------------------
	.section	.nv.info._Z7addCUDAiPfS_,"",@"SHT_CUDA_INFO"
	.sectionflags	@""
	.align	4


	//----- nvinfo : EIATTR_CUDA_API_VERSION
	.align		4
        /*0000*/ 	.byte	0x04, 0x37
        /*0002*/ 	.short	(.L_7 - .L_6)
.L_6:
        /*0004*/ 	.word	0x00000082


	//----- nvinfo : EIATTR_KPARAM_INFO
	.align		4
.L_7:
        /*0008*/ 	.byte	0x04, 0x17
        /*000a*/ 	.short	(.L_9 - .L_8)
.L_8:
        /*000c*/ 	.word	0x00000000
        /*0010*/ 	.short	0x0002
        /*0012*/ 	.short	0x0010
        /*0014*/ 	.byte	0x00, 0xf5, 0x21, 0x00


	//----- nvinfo : EIATTR_KPARAM_INFO
	.align		4
.L_9:
        /*0018*/ 	.byte	0x04, 0x17
        /*001a*/ 	.short	(.L_11 - .L_10)
.L_10:
        /*001c*/ 	.word	0x00000000
        /*0020*/ 	.short	0x0001
        /*0022*/ 	.short	0x0008
        /*0024*/ 	.byte	0x00, 0xf5, 0x21, 0x00


	//----- nvinfo : EIATTR_KPARAM_INFO
	.align		4
.L_11:
        /*0028*/ 	.byte	0x04, 0x17
        /*002a*/ 	.short	(.L_13 - .L_12)
.L_12:
        /*002c*/ 	.word	0x00000000
        /*0030*/ 	.short	0x0000
        /*0032*/ 	.short	0x0000
        /*0034*/ 	.byte	0x00, 0xf0, 0x11, 0x00


	//----- nvinfo : EIATTR_SPARSE_MMA_MASK
	.align		4
.L_13:
        /*0038*/ 	.byte	0x03, 0x50
        /*003a*/ 	.short	0x0000


	//----- nvinfo : EIATTR_MAXREG_COUNT
	.align		4
        /*003c*/ 	.byte	0x03, 0x1b
        /*003e*/ 	.short	0x00ff


	//----- nvinfo : EIATTR_MERCURY_ISA_VERSION
	.align		4
        /*0040*/ 	.byte	0x03, 0x5f
        /*0042*/ 	.short	0x0101


	//----- nvinfo : EIATTR_VRC_CTA_INIT_COUNT
	.align		4
        /*0044*/ 	.byte	0x02, 0x4a
	.zero		1
	.zero		1


	//----- nvinfo : EIATTR_EXIT_INSTR_OFFSETS
	.align		4
        /*0048*/ 	.byte	0x04, 0x1c
        /*004a*/ 	.short	(.L_15 - .L_14)


	//   ....[0]....
.L_14:
        /*004c*/ 	.word	0x00000070


	//   ....[1]....
        /*0050*/ 	.word	0x00000110


	//----- nvinfo : EIATTR_CBANK_PARAM_SIZE
	.align		4
.L_15:
        /*0054*/ 	.byte	0x03, 0x19
        /*0056*/ 	.short	0x0018


	//----- nvinfo : EIATTR_PARAM_CBANK
	.align		4
        /*0058*/ 	.byte	0x04, 0x0a
        /*005a*/ 	.short	(.L_17 - .L_16)
	.align		4
.L_16:
        /*005c*/ 	.word	index@(.nv.constant0._Z7addCUDAiPfS_)
        /*0060*/ 	.short	0x0380
        /*0062*/ 	.short	0x0018


	//----- nvinfo : EIATTR_SW_WAR
	.align		4
.L_17:
        /*0064*/ 	.byte	0x04, 0x36
        /*0066*/ 	.short	(.L_19 - .L_18)
.L_18:
        /*0068*/ 	.word	0x00000008
.L_19:


//--------------------- .nv.callgraph             --------------------------
	.section	.nv.callgraph,"",@"SHT_CUDA_CALLGRAPH"
	.align	4
	.sectionentsize	8
	.align		4
        /*0000*/ 	.word	0x00000000
	.align		4
        /*0004*/ 	.word	0xffffffff
	.align		4
        /*0008*/ 	.word	0x00000000
	.align		4
        /*000c*/ 	.word	0xfffffffe
	.align		4
        /*0010*/ 	.word	0x00000000
	.align		4
        /*0014*/ 	.word	0xfffffffd
	.align		4
        /*0018*/ 	.word	0x00000000
	.align		4
        /*001c*/ 	.word	0xfffffffc


//--------------------- .text._Z7addCUDAiPfS_     --------------------------
	.section	.text._Z7addCUDAiPfS_,"ax",@progbits
	.align	128
        .global         _Z7addCUDAiPfS_
        .type           _Z7addCUDAiPfS_,@function
        .size           _Z7addCUDAiPfS_,(.L_x_1 - _Z7addCUDAiPfS_)
        .other          _Z7addCUDAiPfS_,@"STO_CUDA_ENTRY STV_DEFAULT"
_Z7addCUDAiPfS_:
.text._Z7addCUDAiPfS_:
[----:B------:R-:W-:Y:S01]  /*0000*/  LDC R1, c[0x0][0x37c] ;  /* 0x0000df00ff017b82 */ /* 0x000fe20000000800 */
[----:B------:R-:W0:Y:S01]  /*0010*/  S2R R7, SR_TID.X ;  /* 0x0000000000077919 */ /* 0x000e220000002100 */
[----:B------:R-:W0:Y:S01]  /*0020*/  LDCU UR4, c[0x0][0x360] ;  /* 0x00006c00ff0477ac */ /* 0x000e220008000800 */
[----:B------:R-:W0:Y:S01]  /*0030*/  S2R R0, SR_CTAID.X ;  /* 0x0000000000007919 */ /* 0x000e220000002500 */
[----:B------:R-:W1:Y:S01]  /*0040*/  LDCU UR5, c[0x0][0x380] ;  /* 0x00007000ff0577ac */ /* 0x000e620008000800 */
[----:B0-----:R-:W-:-:S05]  /*0050*/  IMAD R7, R0, UR4, R7 ;  /* 0x0000000400077c24 */ /* 0x001fca000f8e0207 */
[----:B-1----:R-:W-:-:S13]  /*0060*/  ISETP.GE.AND P0, PT, R7, UR5, PT ;  /* 0x0000000507007c0c */ /* 0x002fda000bf06270 */
[----:B------:R-:W-:Y:S05]  /*0070*/  @P0 EXIT ;  /* 0x000000000000094d */ /* 0x000fea0003800000 */
[----:B------:R-:W0:Y:S01]  /*0080*/  LDC.64 R2, c[0x0][0x388] ;  /* 0x0000e200ff027b82 */ /* 0x000e220000000a00 */
[----:B------:R-:W1:Y:S07]  /*0090*/  LDCU.64 UR4, c[0x0][0x358] ;  /* 0x00006b00ff0477ac */ /* 0x000e6e0008000a00 */
[----:B------:R-:W2:Y:S01]  /*00a0*/  LDC.64 R4, c[0x0][0x390] ;  /* 0x0000e400ff047b82 */ /* 0x000ea20000000a00 */
[----:B0-----:R-:W-:-:S06]  /*00b0*/  IMAD.WIDE R2, R7, 0x4, R2 ;  /* 0x0000000407027825 */ /* 0x001fcc00078e0202 */
[----:B-1----:R-:W3:Y:S01]  /*00c0*/  LDG.E R2, desc[UR4][R2.64] ;  /* 0x0000000402027981 */ /* 0x002ee2000c1e1900 */
[----:B--2---:R-:W-:-:S05]  /*00d0*/  IMAD.WIDE R4, R7, 0x4, R4 ;  /* 0x0000000407047825 */ /* 0x004fca00078e0204 */
[----:B------:R-:W3:Y:S02]  /*00e0*/  LDG.E R7, desc[UR4][R4.64] ;  /* 0x0000000404077981 */ /* 0x000ee4000c1e1900 */
[----:B---3--:R-:W-:-:S05]  /*00f0*/  FADD R7, R2, R7 ;  /* 0x0000000702077221 */ /* 0x008fca0000000000 */
[----:B------:R-:W-:Y:S01]  /*0100*/  STG.E desc[UR4][R4.64], R7 ;  /* 0x0000000704007986 */ /* 0x000fe2000c101904 */
[----:B------:R-:W-:Y:S05]  /*0110*/  EXIT ;  /* 0x000000000000794d */ /* 0x000fea0003800000 */
.L_x_0:
[----:B------:R-:W-:-:S00]  /*0120*/  BRA `(.L_x_0) ;  /* 0xfffffffc00fc7947 */ /* 0x000fc0000383ffff */
[----:B------:R-:W-:-:S00]  /*0130*/  NOP ;  /* 0x0000000000007918 */ /* 0x000fc00000000000 */
        /* <DEDUP_REMOVED lines=12> */
.L_x_1:


//--------------------- .nv.shared.reserved.0     --------------------------
	.section	.nv.shared.reserved.0,"aw",@nobits
	.weak		__nv_reservedSMEM_offset_0_alias
	.size		__nv_reservedSMEM_offset_0_alias, 0, 64
	.other		__nv_reservedSMEM_offset_0_alias,@"STO_CUDA_RESERVED_SHARED STV_DEFAULT"
__nv_reservedSMEM_offset_0_alias:
	.zero		0
	.zero		64


//--------------------- .nv.constant0._Z7addCUDAiPfS_ --------------------------
	.section	.nv.constant0._Z7addCUDAiPfS_,"a",@progbits
	.sectionflags	@""
	.align	4
.nv.constant0._Z7addCUDAiPfS_:
	.zero		920


//--------------------- SYMBOLS --------------------------

	.type		.nv.reservedSmem.offset0,@object
	.size		.nv.reservedSmem.offset0,0x4
